//
// Generated by NVIDIA NVVM Compiler
//
// Compiler Build ID: CL-36424714
// Cuda compilation tools, release 13.0, V13.0.88
// Based on NVVM 20.0.0
//

.version 9.0
.target sm_100
.address_size 64

	// .globl	_Z15is_prime_KernelyRby

.visible .entry _Z15is_prime_KernelyRby(
	.param .u64 _Z15is_prime_KernelyRby_param_0,
	.param .u64 .ptr .align 1 _Z15is_prime_KernelyRby_param_1,
	.param .u64 _Z15is_prime_KernelyRby_param_2
)
{
	.reg .pred 	%p<5>;
	.reg .b16 	%rs<2>;
	.reg .b32 	%r<9>;
	.reg .b64 	%rd<15>;

	ld.param.u64 	%rd8, [_Z15is_prime_KernelyRby_param_0];
	ld.param.u64 	%rd9, [_Z15is_prime_KernelyRby_param_1];
	ld.param.u64 	%rd10, [_Z15is_prime_KernelyRby_param_2];
	mov.u32 	%r1, %tid.x;
	mov.u32 	%r2, %ctaid.x;
	mov.u32 	%r3, %ntid.x;
	mad.lo.s32 	%r4, %r2, %r3, %r1;
	add.s32 	%r5, %r4, 2;
	cvt.u64.u32 	%rd13, %r5;
	setp.lt.u64 	%p1, %rd10, %rd13;
	@%p1 bra 	$L__BB0_8;
	cvta.to.global.u64 	%rd2, %rd9;
	cvt.u32.u64 	%r7, %rd8;
$L__BB0_2:
	or.b64  	%rd11, %rd8, %rd13;
	and.b64  	%rd12, %rd11, -4294967296;
	setp.ne.s64 	%p2, %rd12, 0;
	@%p2 bra 	$L__BB0_4;
	cvt.u32.u64 	%r6, %rd13;
	rem.u32 	%r8, %r7, %r6;
	cvt.u64.u32 	%rd14, %r8;
	bra.uni 	$L__BB0_5;
$L__BB0_4:
	rem.u64 	%rd14, %rd8, %rd13;
$L__BB0_5:
	setp.ne.s64 	%p3, %rd14, 0;
	@%p3 bra 	$L__BB0_7;
	mov.b16 	%rs1, 1;
	st.global.u8 	[%rd2], %rs1;
$L__BB0_7:
	add.s64 	%rd13, %rd13, 8192;
	setp.le.u64 	%p4, %rd13, %rd10;
	@%p4 bra 	$L__BB0_2;
$L__BB0_8:
	ret;

}


// ===== COMPILED SASS (sm_100) =====

	.target	sm_100

	.elftype	@"ET_EXEC"


//--------------------- .note.nv.tkinfo           --------------------------
	.section	.note.nv.tkinfo,"",@"SHT_NOTE"
	.sectionflags	@"SHF_NOTE_NV_TKINFO"
	.tkinfo
        /*0018*/ 	.word	0x00000002
        /*0030*/ 	.string	""
        /*0030*/ 	.string	"ptxas"
        /*0030*/ 	.string	"Cuda compilation tools, release 13.0, V13.0.88"
        /*0030*/ 	.string	"Build cuda_13.0.r13.0/compiler.36424714_0"
        /*0030*/ 	.string	"-arch sm_100 -m 64 "



//--------------------- .note.nv.cuinfo           --------------------------
	.section	.note.nv.cuinfo,"",@"SHT_NOTE"
	.sectionflags	@"SHF_NOTE_NV_CUINFO"
        /*0018*/ 	.short	0x0002
        /*001a*/ 	.short	0x0064
        /*001c*/ 	.short	0x0082
	.zero		2


//--------------------- .nv.info                  --------------------------
	.section	.nv.info,"",@"SHT_CUDA_INFO"
	.align	4


	//----- nvinfo : EIATTR_REGCOUNT
	.align		4
        /*0000*/ 	.byte	0x04, 0x2f
        /*0002*/ 	.short	(.L_1 - .L_0)
	.align		4
.L_0:
        /*0004*/ 	.word	index@(_Z15is_prime_KernelyRby)
        /*0008*/ 	.word	0x00000010


	//----- nvinfo : EIATTR_FRAME_SIZE
	.align		4
.L_1:
        /*000c*/ 	.byte	0x04, 0x11
        /*000e*/ 	.short	(.L_3 - .L_2)
	.align		4
.L_2:
        /*0010*/ 	.word	index@($__internal_0_$__cuda_sm20_rem_u64)
        /*0014*/ 	.word	0x00000000


	//----- nvinfo : EIATTR_FRAME_SIZE
	.align		4
.L_3:
        /*0018*/ 	.byte	0x04, 0x11
        /*001a*/ 	.short	(.L_5 - .L_4)
	.align		4
.L_4:
        /*001c*/ 	.word	index@(_Z15is_prime_KernelyRby)
        /*0020*/ 	.word	0x00000000


	//----- nvinfo : EIATTR_MIN_STACK_SIZE
	.align		4
.L_5:
        /*0024*/ 	.byte	0x04, 0x12
        /*0026*/ 	.short	(.L_7 - .L_6)
	.align		4
.L_6:
        /*0028*/ 	.word	index@(_Z15is_prime_KernelyRby)
        /*002c*/ 	.word	0x00000000
.L_7:


//--------------------- .nv.compat                --------------------------
	.section	.nv.compat,"",@"SHT_CUDA_COMPAT_INFO"
	.align	4
        /*0000*/ 	.byte	0x02, 0x09, 0x00, 0x00, 0x02, 0x02, 0x01, 0x00, 0x02, 0x05, 0x05, 0x00, 0x03, 0x07, 0x01, 0x01
        /*0010*/ 	.byte	0x02, 0x03, 0x00, 0x00, 0x02, 0x06, 0x01, 0x00, 0x04, 0x0b, 0x08, 0x00, 0x09, 0x00, 0x00, 0x00
        /*0020*/ 	.byte	0x00, 0x00, 0x00, 0x00


//--------------------- .nv.info._Z15is_prime_KernelyRby --------------------------
	.section	.nv.info._Z15is_prime_KernelyRby,"",@"SHT_CUDA_INFO"
	.sectionflags	@""
	.align	4


	//----- nvinfo : EIATTR_CUDA_API_VERSION
	.align		4
        /*0000*/ 	.byte	0x04, 0x37
        /*0002*/ 	.short	(.L_9 - .L_8)
.L_8:
        /*0004*/ 	.word	0x00000082


	//----- nvinfo : EIATTR_KPARAM_INFO
	.align		4
.L_9:
        /*0008*/ 	.byte	0x04, 0x17
        /*000a*/ 	.short	(.L_11 - .L_10)
.L_10:
        /*000c*/ 	.word	0x00000000
        /*0010*/ 	.short	0x0002
        /*0012*/ 	.short	0x0010
        /*0014*/ 	.byte	0x00, 0xf0, 0x21, 0x00


	//----- nvinfo : EIATTR_KPARAM_INFO
	.align		4
.L_11:
        /*0018*/ 	.byte	0x04, 0x17
        /*001a*/ 	.short	(.L_13 - .L_12)
.L_12:
        /*001c*/ 	.word	0x00000000
        /*0020*/ 	.short	0x0001
        /*0022*/ 	.short	0x0008
        /*0024*/ 	.byte	0x00, 0xf5, 0x21, 0x00


	//----- nvinfo : EIATTR_KPARAM_INFO
	.align		4
.L_13:
        /*0028*/ 	.byte	0x04, 0x17
        /*002a*/ 	.short	(.L_15 - .L_14)
.L_14:
        /*002c*/ 	.word	0x00000000
        /*0030*/ 	.short	0x0000
        /*0032*/ 	.short	0x0000
        /*0034*/ 	.byte	0x00, 0xf0, 0x21, 0x00


	//----- nvinfo : EIATTR_SPARSE_MMA_MASK
	.align		4
.L_15:
        /*0038*/ 	.byte	0x03, 0x50
        /*003a*/ 	.short	0x0000


	//----- nvinfo : EIATTR_MAXREG_COUNT
	.align		4
        /*003c*/ 	.byte	0x03, 0x1b
        /*003e*/ 	.short	0x00ff


	//----- nvinfo : EIATTR_MERCURY_ISA_VERSION
	.align		4
        /*0040*/ 	.byte	0x03, 0x5f
        /*0042*/ 	.short	0x0101


	//----- nvinfo : EIATTR_VRC_CTA_INIT_COUNT
	.align		4
        /*0044*/ 	.byte	0x02, 0x4a
	.zero		1
	.zero		1


	//----- nvinfo : EIATTR_EXIT_INSTR_OFFSETS
	.align		4
        /*0048*/ 	.byte	0x04, 0x1c
        /*004a*/ 	.short	(.L_17 - .L_16)


	//   ....[0]....
.L_16:
        /*004c*/ 	.word	0x00000090


	//   ....[1]....
        /*0050*/ 	.word	0x00000340


	//----- nvinfo : EIATTR_CRS_STACK_SIZE
	.align		4
.L_17:
        /*0054*/ 	.byte	0x04, 0x1e
        /*0056*/ 	.short	(.L_19 - .L_18)
.L_18:
        /*0058*/ 	.word	0x00000000


	//----- nvinfo : EIATTR_CBANK_PARAM_SIZE
	.align		4
.L_19:
        /*005c*/ 	.byte	0x03, 0x19
        /*005e*/ 	.short	0x0018


	//----- nvinfo : EIATTR_PARAM_CBANK
	.align		4
        /*0060*/ 	.byte	0x04, 0x0a
        /*0062*/ 	.short	(.L_21 - .L_20)
	.align		4
.L_20:
        /*0064*/ 	.word	index@(.nv.constant0._Z15is_prime_KernelyRby)
        /*0068*/ 	.short	0x0380
        /*006a*/ 	.short	0x0018


	//----- nvinfo : EIATTR_SW_WAR
	.align		4
.L_21:
        /*006c*/ 	.byte	0x04, 0x36
        /*006e*/ 	.short	(.L_23 - .L_22)
.L_22:
        /*0070*/ 	.word	0x00000008
.L_23:


//--------------------- .nv.callgraph             --------------------------
	.section	.nv.callgraph,"",@"SHT_CUDA_CALLGRAPH"
	.align	4
	.sectionentsize	8
	.align		4
        /*0000*/ 	.word	0x00000000
	.align		4
        /*0004*/ 	.word	0xffffffff
	.align		4
        /*0008*/ 	.word	0x00000000
	.align		4
        /*000c*/ 	.word	0xfffffffe
	.align		4
        /*0010*/ 	.word	0x00000000
	.align		4
        /*0014*/ 	.word	0xfffffffd
	.align		4
        /*0018*/ 	.word	0x00000000
	.align		4
        /*001c*/ 	.word	0xfffffffc


//--------------------- .text._Z15is_prime_KernelyRby --------------------------
	.section	.text._Z15is_prime_KernelyRby,"ax",@progbits
	.align	128
        .global         _Z15is_prime_KernelyRby
        .type           _Z15is_prime_KernelyRby,@function
        .size           _Z15is_prime_KernelyRby,(.L_x_5 - _Z15is_prime_KernelyRby)
        .other          _Z15is_prime_KernelyRby,@"STO_CUDA_ENTRY STV_DEFAULT"
_Z15is_prime_KernelyRby:
.text._Z15is_prime_KernelyRby:
[----:B------:R-:W-:Y:S01]  /*0000*/  LDC R1, c[0x0][0x37c] ;  /* 0x0000df00ff017b82 */ /* 0x000fe20000000800 */
[----:B------:R-:W0:Y:S07]  /*0010*/  S2R R0, SR_TID.X ;  /* 0x0000000000007919 */ /* 0x000e2e0000002100 */
[----:B------:R-:W0:Y:S01]  /*0020*/  S2UR UR4, SR_CTAID.X ;  /* 0x00000000000479c3 */ /* 0x000e220000002500 */
[----:B------:R-:W1:Y:S07]  /*0030*/  LDCU.64 UR6, c[0x0][0x390] ;  /* 0x00007200ff0677ac */ /* 0x000e6e0008000a00 */
[----:B------:R-:W0:Y:S02]  /*0040*/  LDC R3, c[0x0][0x360] ;  /* 0x0000d800ff037b82 */ /* 0x000e240000000800 */
[----:B0-----:R-:W-:-:S04]  /*0050*/  IMAD R0, R3, UR4, R0 ;  /* 0x0000000403007c24 */ /* 0x001fc8000f8e0200 */
[----:B------:R-:W-:-:S05]  /*0060*/  VIADD R0, R0, 0x2 ;  /* 0x0000000200007836 */ /* 0x000fca0000000000 */
[----:B-1----:R-:W-:-:S04]  /*0070*/  ISETP.GT.U32.AND P0, PT, R0, UR6, PT ;  /* 0x0000000600007c0c */ /* 0x002fc8000bf04070 */
[----:B------:R-:W-:-:S13]  /*0080*/  ISETP.GT.U32.AND.EX P0, PT, RZ, UR7, PT, P0 ;  /* 0x00000007ff007c0c */ /* 0x000fda000bf04100 */
[----:B------:R-:W-:Y:S05]  /*0090*/  @P0 EXIT ;  /* 0x000000000000094d */ /* 0x000fea0003800000 */
[----:B------:R-:W-:Y:S01]  /*00a0*/  IMAD.MOV.U32 R2, RZ, RZ, RZ ;  /* 0x000000ffff027224 */ /* 0x000fe200078e00ff */
[----:B------:R-:W0:Y:S01]  /*00b0*/  LDCU.64 UR4, c[0x0][0x358] ;  /* 0x00006b00ff0477ac */ /* 0x000e220008000a00 */
[----:B------:R-:W1:Y:S01]  /*00c0*/  LDCU UR6, c[0x0][0x384] ;  /* 0x00007080ff0677ac */ /* 0x000e620008000800 */
[----:B------:R-:W2:Y:S01]  /*00d0*/  LDCU UR7, c[0x0][0x380] ;  /* 0x00007000ff0777ac */ /* 0x000ea20008000800 */
[----:B------:R-:W3:Y:S03]  /*00e0*/  LDCU.64 UR10, c[0x0][0x390] ;  /* 0x00007200ff0a77ac */ /* 0x000ee60008000a00 */
.L_x_3:
[----:B-1----:R-:W-:Y:S01]  /*00f0*/  LOP3.LUT R3, R2, UR6, RZ, 0xfc, !PT ;  /* 0x0000000602037c12 */ /* 0x002fe2000f8efcff */
[----:B------:R-:W-:Y:S03]  /*0100*/  BSSY.RECONVERGENT B0, `(.L_x_0) ;  /* 0x000001b000007945 */ /* 0x000fe60003800200 */
[----:B------:R-:W-:-:S13]  /*0110*/  ISETP.NE.U32.AND P0, PT, R3, RZ, PT ;  /* 0x000000ff0300720c */ /* 0x000fda0003f05070 */
[----:B------:R-:W-:Y:S05]  /*0120*/  @P0 BRA `(.L_x_1) ;  /* 0x0000000000500947 */ /* 0x000fea0003800000 */
[----:B------:R-:W1:Y:S01]  /*0130*/  I2F.U32.RP R3, R0 ;  /* 0x0000000000037306 */ /* 0x000e620000209000 */
[----:B------:R-:W-:-:S07]  /*0140*/  ISETP.NE.U32.AND P1, PT, R0, RZ, PT ;  /* 0x000000ff0000720c */ /* 0x000fce0003f25070 */
[----:B-1----:R-:W1:Y:S02]  /*0150*/  MUFU.RCP R3, R3 ;  /* 0x0000000300037308 */ /* 0x002e640000001000 */
[----:B-1----:R-:W-:-:S06]  /*0160*/  VIADD R4, R3, 0xffffffe ;  /* 0x0ffffffe03047836 */ /* 0x002fcc0000000000 */
[----:B------:R1:W4:Y:S02]  /*0170*/  F2I.FTZ.U32.TRUNC.NTZ R5, R4 ;  /* 0x0000000400057305 */ /* 0x000324000021f000 */
[----:B-1----:R-:W-:Y:S01]  /*0180*/  IMAD.MOV.U32 R4, RZ, RZ, RZ ;  /* 0x000000ffff047224 */ /* 0x002fe200078e00ff */
[----:B----4-:R-:W-:-:S05]  /*0190*/  IADD3 R7, PT, PT, RZ, -R5, RZ ;  /* 0x80000005ff077210 */ /* 0x010fca0007ffe0ff */
[----:B------:R-:W-:-:S04]  /*01a0*/  IMAD R7, R7, R0, RZ ;  /* 0x0000000007077224 */ /* 0x000fc800078e02ff */
[----:B------:R-:W-:-:S06]  /*01b0*/  IMAD.HI.U32 R5, R5, R7, R4 ;  /* 0x0000000705057227 */ /* 0x000fcc00078e0004 */
[----:B--2---:R-:W-:-:S04]  /*01c0*/  IMAD.HI.U32 R5, R5, UR7, RZ ;  /* 0x0000000705057c27 */ /* 0x004fc8000f8e00ff */
[----:B------:R-:W-:-:S04]  /*01d0*/  IMAD.MOV R5, RZ, RZ, -R5 ;  /* 0x000000ffff057224 */ /* 0x000fc800078e0a05 */
[----:B------:R-:W-:-:S05]  /*01e0*/  IMAD R5, R0, R5, UR7 ;  /* 0x0000000700057e24 */ /* 0x000fca000f8e0205 */
[----:B------:R-:W-:-:S13]  /*01f0*/  ISETP.GE.U32.AND P0, PT, R5, R0, PT ;  /* 0x000000000500720c */ /* 0x000fda0003f06070 */
[----:B------:R-:W-:-:S04]  /*0200*/  @P0 IADD3 R5, PT, PT, R5, -R0, RZ ;  /* 0x8000000005050210 */ /* 0x000fc80007ffe0ff */
[----:B------:R-:W-:-:S13]  /*0210*/  ISETP.GE.U32.AND P0, PT, R5, R0, PT ;  /* 0x000000000500720c */ /* 0x000fda0003f06070 */
[----:B------:R-:W-:Y:S01]  /*0220*/  @P0 IMAD.IADD R5, R5, 0x1, -R0 ;  /* 0x0000000105050824 */ /* 0x000fe200078e0a00 */
[----:B------:R-:W-:-:S04]  /*0230*/  @!P1 LOP3.LUT R5, RZ, R0, RZ, 0x33, !PT ;  /* 0x00000000ff059212 */ /* 0x000fc800078e33ff */
[----:B------:R-:W-:-:S04]  /*0240*/  ISETP.NE.U32.AND P0, PT, R5, RZ, PT ;  /* 0x000000ff0500720c */ /* 0x000fc80003f05070 */
[----:B------:R-:W-:Y:S01]  /*0250*/  ISETP.NE.AND.EX P0, PT, RZ, RZ, PT, P0 ;  /* 0x000000ffff00720c */ /* 0x000fe20003f05300 */
[----:B------:R-:W-:-:S12]  /*0260*/  BRA `(.L_x_2) ;  /* 0x0000000000107947 */ /* 0x000fd80003800000 */
.L_x_1:
[----:B------:R-:W-:-:S07]  /*0270*/  MOV R4, 0x290 ;  /* 0x0000029000047802 */ /* 0x000fce0000000f00 */
[----:B0-23--:R-:W-:Y:S05]  /*0280*/  CALL.REL.NOINC `($__internal_0_$__cuda_sm20_rem_u64) ;  /* 0x0000000000307944 */ /* 0x00dfea0003c00000 */
[----:B------:R-:W-:-:S04]  /*0290*/  ISETP.NE.U32.AND P0, PT, R3, RZ, PT ;  /* 0x000000ff0300720c */ /* 0x000fc80003f05070 */
[----:B------:R-:W-:-:S13]  /*02a0*/  ISETP.NE.AND.EX P0, PT, R6, RZ, PT, P0 ;  /* 0x000000ff0600720c */ /* 0x000fda0003f05300 */
.L_x_2:
[----:B0--3--:R-:W-:Y:S05]  /*02b0*/  BSYNC.RECONVERGENT B0 ;  /* 0x0000000000007941 */ /* 0x009fea0003800200 */
.L_x_0:
[----:B------:R-:W0:Y:S01]  /*02c0*/  @!P0 LDC.64 R4, c[0x0][0x388] ;  /* 0x0000e200ff048b82 */ /* 0x000e220000000a00 */
[----:B------:R-:W-:-:S05]  /*02d0*/  IMAD.MOV.U32 R3, RZ, RZ, 0x1 ;  /* 0x00000001ff037424 */ /* 0x000fca00078e00ff */
[----:B0-----:R4:W-:Y:S01]  /*02e0*/  @!P0 STG.E.U8 desc[UR4][R4.64], R3 ;  /* 0x0000000304008986 */ /* 0x0019e2000c101104 */
[----:B------:R-:W-:-:S04]  /*02f0*/  IADD3 R0, P0, PT, R0, 0x2000, RZ ;  /* 0x0000200000007810 */ /* 0x000fc80007f1e0ff */
[----:B------:R-:W-:Y:S02]  /*0300*/  IADD3.X R2, PT, PT, RZ, R2, RZ, P0, !PT ;  /* 0x00000002ff027210 */ /* 0x000fe400007fe4ff */
[----:B------:R-:W-:-:S04]  /*0310*/  ISETP.GT.U32.AND P0, PT, R0, UR10, PT ;  /* 0x0000000a00007c0c */ /* 0x000fc8000bf04070 */
[----:B------:R-:W-:-:S13]  /*0320*/  ISETP.GT.U32.AND.EX P0, PT, R2, UR11, PT, P0 ;  /* 0x0000000b02007c0c */ /* 0x000fda000bf04100 */
[----:B----4-:R-:W-:Y:S05]  /*0330*/  @!P0 BRA `(.L_x_3) ;  /* 0xfffffffc006c8947 */ /* 0x010fea000383ffff */
[----:B------:R-:W-:Y:S05]  /*0340*/  EXIT ;  /* 0x000000000000794d */ /* 0x000fea0003800000 */
        .weak           $__internal_0_$__cuda_sm20_rem_u64
        .type           $__internal_0_$__cuda_sm20_rem_u64,@function
        .size           $__internal_0_$__cuda_sm20_rem_u64,(.L_x_5 - $__internal_0_$__cuda_sm20_rem_u64)
$__internal_0_$__cuda_sm20_rem_u64:
[----:B------:R-:W-:Y:S01]  /*0350*/  IMAD.MOV.U32 R10, RZ, RZ, R0 ;  /* 0x000000ffff0a7224 */ /* 0x000fe200078e0000 */
[----:B------:R-:W0:Y:S01]  /*0360*/  LDCU.64 UR8, c[0x0][0x380] ;  /* 0x00007000ff0877ac */ /* 0x000e220008000a00 */
[----:B------:R-:W-:-:S04]  /*0370*/  IMAD.MOV.U32 R11, RZ, RZ, R2 ;  /* 0x000000ffff0b7224 */ /* 0x000fc800078e0002 */
[----:B------:R-:W1:Y:S08]  /*0380*/  I2F.U64.RP R3, R10 ;  /* 0x0000000a00037312 */ /* 0x000e700000309000 */
[----:B-1----:R-:W1:Y:S02]  /*0390*/  MUFU.RCP R3, R3 ;  /* 0x0000000300037308 */ /* 0x002e640000001000 */
[----:B-1----:R-:W-:-:S06]  /*03a0*/  IADD3 R6, PT, PT, R3, 0x1ffffffe, RZ ;  /* 0x1ffffffe03067810 */ /* 0x002fcc0007ffe0ff */
[----:B------:R-:W1:Y:S02]  /*03b0*/  F2I.U64.TRUNC R6, R6 ;  /* 0x0000000600067311 */ /* 0x000e64000020d800 */
[----:B-1----:R-:W-:-:S04]  /*03c0*/  IMAD.WIDE.U32 R8, R6, R0, RZ ;  /* 0x0000000006087225 */ /* 0x002fc800078e00ff */
[C---:B------:R-:W-:Y:S01]  /*03d0*/  IMAD R5, R6.reuse, R2, R9 ;  /* 0x0000000206057224 */ /* 0x040fe200078e0209 */
[----:B------:R-:W-:Y:S01]  /*03e0*/  IADD3 R13, P0, PT, RZ, -R8, RZ ;  /* 0x80000008ff0d7210 */ /* 0x000fe20007f1e0ff */
[----:B------:R-:W-:Y:S02]  /*03f0*/  IMAD.MOV.U32 R9, RZ, RZ, R6 ;  /* 0x000000ffff097224 */ /* 0x000fe400078e0006 */
[----:B------:R-:W-:Y:S02]  /*0400*/  IMAD R5, R7, R0, R5 ;  /* 0x0000000007057224 */ /* 0x000fe400078e0205 */
[----:B------:R-:W-:-:S04]  /*0410*/  IMAD.HI.U32 R8, R6, R13, RZ ;  /* 0x0000000d06087227 */ /* 0x000fc800078e00ff */
[----:B------:R-:W-:-:S04]  /*0420*/  IMAD.X R5, RZ, RZ, ~R5, P0 ;  /* 0x000000ffff057224 */ /* 0x000fc800000e0e05 */
[----:B------:R-:W-:-:S04]  /*0430*/  IMAD.WIDE.U32 R8, P0, R6, R5, R8 ;  /* 0x0000000506087225 */ /* 0x000fc80007800008 */
[C---:B------:R-:W-:Y:S02]  /*0440*/  IMAD R11, R7.reuse, R5, RZ ;  /* 0x00000005070b7224 */ /* 0x040fe400078e02ff */
[----:B------:R-:W-:-:S04]  /*0450*/  IMAD.HI.U32 R8, P1, R7, R13, R8 ;  /* 0x0000000d07087227 */ /* 0x000fc80007820008 */
[----:B------:R-:W-:Y:S01]  /*0460*/  IMAD.HI.U32 R3, R7, R5, RZ ;  /* 0x0000000507037227 */ /* 0x000fe200078e00ff */
[----:B------:R-:W-:-:S04]  /*0470*/  IADD3 R9, P2, PT, R11, R8, RZ ;  /* 0x000000080b097210 */ /* 0x000fc80007f5e0ff */
[----:B------:R-:W-:Y:S01]  /*0480*/  IADD3.X R3, PT, PT, R3, R7, RZ, P0, !PT ;  /* 0x0000000703037210 */ /* 0x000fe200007fe4ff */
[----:B------:R-:W-:-:S03]  /*0490*/  IMAD.WIDE.U32 R6, R9, R0, RZ ;  /* 0x0000000009067225 */ /* 0x000fc600078e00ff */
[----:B------:R-:W-:Y:S01]  /*04a0*/  IADD3.X R3, PT, PT, RZ, RZ, R3, P2, P1 ;  /* 0x000000ffff037210 */ /* 0x000fe200017e2403 */
[----:B------:R-:W-:Y:S01]  /*04b0*/  IMAD R5, R9, R2, R7 ;  /* 0x0000000209057224 */ /* 0x000fe200078e0207 */
[----:B------:R-:W-:-:S03]  /*04c0*/  IADD3 R7, P0, PT, RZ, -R6, RZ ;  /* 0x80000006ff077210 */ /* 0x000fc60007f1e0ff */
[----:B------:R-:W-:Y:S02]  /*04d0*/  IMAD R5, R3, R0, R5 ;  /* 0x0000000003057224 */ /* 0x000fe400078e0205 */
[----:B------:R-:W-:-:S04]  /*04e0*/  IMAD.HI.U32 R8, R9, R7, RZ ;  /* 0x0000000709087227 */ /* 0x000fc800078e00ff */
[----:B------:R-:W-:-:S04]  /*04f0*/  IMAD.X R6, RZ, RZ, ~R5, P0 ;  /* 0x000000ffff067224 */ /* 0x000fc800000e0e05 */
[----:B------:R-:W-:-:S04]  /*0500*/  IMAD.WIDE.U32 R8, P0, R9, R6, R8 ;  /* 0x0000000609087225 */ /* 0x000fc80007800008 */
[C---:B------:R-:W-:Y:S02]  /*0510*/  IMAD R10, R3.reuse, R6, RZ ;  /* 0x00000006030a7224 */ /* 0x040fe400078e02ff */
[----:B------:R-:W-:-:S04]  /*0520*/  IMAD.HI.U32 R5, P1, R3, R7, R8 ;  /* 0x0000000703057227 */ /* 0x000fc80007820008 */
[----:B------:R-:W-:Y:S02]  /*0530*/  HFMA2 R7, -RZ, RZ, 0, 0 ;  /* 0x00000000ff077431 */ /* 0x000fe400000001ff */
[----:B------:R-:W-:Y:S01]  /*0540*/  IMAD.HI.U32 R6, R3, R6, RZ ;  /* 0x0000000603067227 */ /* 0x000fe200078e00ff */
[----:B------:R-:W-:-:S03]  /*0550*/  IADD3 R5, P2, PT, R10, R5, RZ ;  /* 0x000000050a057210 */ /* 0x000fc60007f5e0ff */
[----:B------:R-:W-:Y:S02]  /*0560*/  IMAD.X R3, R6, 0x1, R3, P0 ;  /* 0x0000000106037824 */ /* 0x000fe400000e0603 */
[----:B0-----:R-:W-:-:S03]  /*0570*/  IMAD.HI.U32 R6, R5, UR8, RZ ;  /* 0x0000000805067c27 */ /* 0x001fc6000f8e00ff */
[----:B------:R-:W-:Y:S01]  /*0580*/  IADD3.X R3, PT, PT, RZ, RZ, R3, P2, P1 ;  /* 0x000000ffff037210 */ /* 0x000fe200017e2403 */
[----:B------:R-:W-:-:S04]  /*0590*/  IMAD.WIDE.U32 R6, R5, UR9, R6 ;  /* 0x0000000905067c25 */ /* 0x000fc8000f8e0006 */
[C---:B------:R-:W-:Y:S02]  /*05a0*/  IMAD R8, R3.reuse, UR9, RZ ;  /* 0x0000000903087c24 */ /* 0x040fe4000f8e02ff */
[----:B------:R-:W-:-:S04]  /*05b0*/  IMAD.HI.U32 R5, P0, R3, UR8, R6 ;  /* 0x0000000803057c27 */ /* 0x000fc8000f800006 */
[----:B------:R-:W-:Y:S01]  /*05c0*/  IMAD.HI.U32 R3, R3, UR9, RZ ;  /* 0x0000000903037c27 */ /* 0x000fe2000f8e00ff */
[----:B------:R-:W-:-:S03]  /*05d0*/  IADD3 R5, P1, PT, R8, R5, RZ ;  /* 0x0000000508057210 */ /* 0x000fc60007f3e0ff */
[----:B------:R-:W-:Y:S02]  /*05e0*/  IMAD.X R3, RZ, RZ, R3, P0 ;  /* 0x000000ffff037224 */ /* 0x000fe400000e0603 */
[----:B------:R-:W-:-:S04]  /*05f0*/  IMAD.WIDE.U32 R6, R5, R0, RZ ;  /* 0x0000000005067225 */ /* 0x000fc800078e00ff */
[----:B------:R-:W-:Y:S01]  /*0600*/  IMAD.X R3, RZ, RZ, R3, P1 ;  /* 0x000000ffff037224 */ /* 0x000fe200008e0603 */
[----:B------:R-:W-:Y:S01]  /*0610*/  IADD3 R9, P1, PT, -R6, UR8, RZ ;  /* 0x0000000806097c10 */ /* 0x000fe2000ff3e1ff */
[----:B------:R-:W-:-:S03]  /*0620*/  IMAD R5, R5, R2, R7 ;  /* 0x0000000205057224 */ /* 0x000fc600078e0207 */
[-C--:B------:R-:W-:Y:S01]  /*0630*/  ISETP.GE.U32.AND P0, PT, R9, R0.reuse, PT ;  /* 0x000000000900720c */ /* 0x080fe20003f06070 */
[----:B------:R-:W-:-:S05]  /*0640*/  IMAD R3, R3, R0, R5 ;  /* 0x0000000003037224 */ /* 0x000fca00078e0205 */
[----:B------:R-:W-:Y:S02]  /*0650*/  IADD3.X R3, PT, PT, ~R3, UR9, RZ, P1, !PT ;  /* 0x0000000903037c10 */ /* 0x000fe40008ffe5ff */
[----:B------:R-:W-:Y:S02]  /*0660*/  IADD3 R5, P1, PT, -R0, R9, RZ ;  /* 0x0000000900057210 */ /* 0x000fe40007f3e1ff */
[----:B------:R-:W-:Y:S02]  /*0670*/  ISETP.GE.U32.AND.EX P0, PT, R3, R2, PT, P0 ;  /* 0x000000020300720c */ /* 0x000fe40003f06100 */
[----:B------:R-:W-:Y:S02]  /*0680*/  IADD3.X R7, PT, PT, ~R2, R3, RZ, P1, !PT ;  /* 0x0000000302077210 */ /* 0x000fe40000ffe5ff */
[----:B------:R-:W-:Y:S02]  /*0690*/  SEL R5, R5, R9, P0 ;  /* 0x0000000905057207 */ /* 0x000fe40000000000 */
[----:B------:R-:W-:-:S02]  /*06a0*/  SEL R7, R7, R3, P0 ;  /* 0x0000000307077207 */ /* 0x000fc40000000000 */
[----:B------:R-:W-:Y:S02]  /*06b0*/  ISETP.GE.U32.AND P0, PT, R5, R0, PT ;  /* 0x000000000500720c */ /* 0x000fe40003f06070 */
[CC--:B------:R-:W-:Y:S02]  /*06c0*/  IADD3 R3, P2, PT, -R0.reuse, R5.reuse, RZ ;  /* 0x0000000500037210 */ /* 0x0c0fe40007f5e1ff */
[C---:B------:R-:W-:Y:S02]  /*06d0*/  ISETP.GE.U32.AND.EX P0, PT, R7.reuse, R2, PT, P0 ;  /* 0x000000020700720c */ /* 0x040fe40003f06100 */
[----:B------:R-:W-:Y:S01]  /*06e0*/  ISETP.NE.U32.AND P1, PT, R0, RZ, PT ;  /* 0x000000ff0000720c */ /* 0x000fe20003f25070 */
[----:B------:R-:W-:Y:S01]  /*06f0*/  IMAD.X R6, R7, 0x1, ~R2, P2 ;  /* 0x0000000107067824 */ /* 0x000fe200010e0e02 */
[----:B------:R-:W-:Y:S02]  /*0700*/  SEL R3, R3, R5, P0 ;  /* 0x0000000503037207 */ /* 0x000fe40000000000 */
[----:B------:R-:W-:-:S02]  /*0710*/  MOV R5, 0x0 ;  /* 0x0000000000057802 */ /* 0x000fc40000000f00 */
[----:B------:R-:W-:Y:S02]  /*0720*/  ISETP.NE.AND.EX P1, PT, R2, RZ, PT, P1 ;  /* 0x000000ff0200720c */ /* 0x000fe40003f25310 */
[----:B------:R-:W-:Y:S02]  /*0730*/  SEL R6, R6, R7, P0 ;  /* 0x0000000706067207 */ /* 0x000fe40000000000 */
[----:B------:R-:W-:Y:S02]  /*0740*/  SEL R3, R3, 0xffffffff, P1 ;  /* 0xffffffff03037807 */ /* 0x000fe40000800000 */
[----:B------:R-:W-:Y:S01]  /*0750*/  SEL R6, R6, 0xffffffff, P1 ;  /* 0xffffffff06067807 */ /* 0x000fe20000800000 */
[----:B------:R-:W-:Y:S06]  /*0760*/  RET.REL.NODEC R4 `(_Z15is_prime_KernelyRby) ;  /* 0xfffffff804247950 */ /* 0x000fec0003c3ffff */
.L_x_4:
[----:B------:R-:W-:-:S00]  /*0770*/  BRA `(.L_x_4) ;  /* 0xfffffffc00fc7947 */ /* 0x000fc0000383ffff */
[----:B------:R-:W-:-:S00]  /*0780*/  NOP ;  /* 0x0000000000007918 */ /* 0x000fc00000000000 */
[----:B------:R-:W-:-:S00]  /*0790*/  NOP ;  /* 0x0000000000007918 */ /* 0x000fc00000000000 */
[----:B------:R-:W-:-:S00]  /*07a0*/  NOP ;  /* 0x0000000000007918 */ /* 0x000fc00000000000 */
[----:B------:R-:W-:-:S00]  /*07b0*/  NOP ;  /* 0x0000000000007918 */ /* 0x000fc00000000000 */
[----:B------:R-:W-:-:S00]  /*07c0*/  NOP ;  /* 0x0000000000007918 */ /* 0x000fc00000000000 */
[----:B------:R-:W-:-:S00]  /*07d0*/  NOP ;  /* 0x0000000000007918 */ /* 0x000fc00000000000 */
[----:B------:R-:W-:-:S00]  /*07e0*/  NOP ;  /* 0x0000000000007918 */ /* 0x000fc00000000000 */
[----:B------:R-:W-:-:S00]  /*07f0*/  NOP ;  /* 0x0000000000007918 */ /* 0x000fc00000000000 */
.L_x_5:


//--------------------- .nv.shared.reserved.0     --------------------------
	.section	.nv.shared.reserved.0,"aw",@nobits
	.weak		__nv_reservedSMEM_offset_0_alias
	.size		__nv_reservedSMEM_offset_0_alias, 0, 64
	.other		__nv_reservedSMEM_offset_0_alias,@"STO_CUDA_RESERVED_SHARED STV_DEFAULT"
__nv_reservedSMEM_offset_0_alias:
	.zero		0
	.zero		64


//--------------------- .nv.constant0._Z15is_prime_KernelyRby --------------------------
	.section	.nv.constant0._Z15is_prime_KernelyRby,"a",@progbits
	.sectionflags	@""
	.align	4
.nv.constant0._Z15is_prime_KernelyRby:
	.zero		920


//--------------------- SYMBOLS --------------------------

	.type		.nv.reservedSmem.offset0,@object
	.size		.nv.reservedSmem.offset0,0x4
